//
// Generated by NVIDIA NVVM Compiler
//
// Compiler Build ID: CL-36424714
// Cuda compilation tools, release 13.0, V13.0.88
// Based on NVVM 20.0.0
//

.version 9.0
.target sm_100
.address_size 64

	// .globl	diagm_kernel

.visible .entry diagm_kernel(
	.param .u32 diagm_kernel_param_0,
	.param .u64 .ptr .align 1 diagm_kernel_param_1,
	.param .u64 .ptr .align 1 diagm_kernel_param_2
)
{
	.reg .pred 	%p<2>;
	.reg .b32 	%r<7>;
	.reg .b64 	%rd<9>;
	.reg .b64 	%fd<2>;

	ld.param.u32 	%r2, [diagm_kernel_param_0];
	ld.param.u64 	%rd1, [diagm_kernel_param_1];
	ld.param.u64 	%rd2, [diagm_kernel_param_2];
	mov.u32 	%r3, %tid.x;
	mov.u32 	%r4, %ctaid.x;
	mov.u32 	%r5, %ntid.x;
	mad.lo.s32 	%r1, %r4, %r5, %r3;
	setp.ge.s32 	%p1, %r1, %r2;
	@%p1 bra 	$L__BB0_2;
	cvta.to.global.u64 	%rd3, %rd1;
	cvta.to.global.u64 	%rd4, %rd2;
	mul.wide.s32 	%rd5, %r1, 8;
	add.s64 	%rd6, %rd3, %rd5;
	ld.global.f64 	%fd1, [%rd6];
	mad.lo.s32 	%r6, %r1, %r2, %r1;
	mul.wide.s32 	%rd7, %r6, 8;
	add.s64 	%rd8, %rd4, %rd7;
	st.global.f64 	[%rd8], %fd1;
$L__BB0_2:
	ret;

}


// ===== COMPILED SASS (sm_100) =====

	.target	sm_100

	.elftype	@"ET_EXEC"


//--------------------- .note.nv.tkinfo           --------------------------
	.section	.note.nv.tkinfo,"",@"SHT_NOTE"
	.sectionflags	@"SHF_NOTE_NV_TKINFO"
	.tkinfo
        /*0018*/ 	.word	0x00000002
        /*0030*/ 	.string	""
        /*0030*/ 	.string	"ptxas"
        /*0030*/ 	.string	"Cuda compilation tools, release 13.0, V13.0.88"
        /*0030*/ 	.string	"Build cuda_13.0.r13.0/compiler.36424714_0"
        /*0030*/ 	.string	"-arch sm_100 -m 64 "



//--------------------- .note.nv.cuinfo           --------------------------
	.section	.note.nv.cuinfo,"",@"SHT_NOTE"
	.sectionflags	@"SHF_NOTE_NV_CUINFO"
        /*0018*/ 	.short	0x0002
        /*001a*/ 	.short	0x0064
        /*001c*/ 	.short	0x0082
	.zero		2


//--------------------- .nv.info                  --------------------------
	.section	.nv.info,"",@"SHT_CUDA_INFO"
	.align	4


	//----- nvinfo : EIATTR_REGCOUNT
	.align		4
        /*0000*/ 	.byte	0x04, 0x2f
        /*0002*/ 	.short	(.L_1 - .L_0)
	.align		4
.L_0:
        /*0004*/ 	.word	index@(diagm_kernel)
        /*0008*/ 	.word	0x0000000a


	//----- nvinfo : EIATTR_FRAME_SIZE
	.align		4
.L_1:
        /*000c*/ 	.byte	0x04, 0x11
        /*000e*/ 	.short	(.L_3 - .L_2)
	.align		4
.L_2:
        /*0010*/ 	.word	index@(diagm_kernel)
        /*0014*/ 	.word	0x00000000


	//----- nvinfo : EIATTR_MIN_STACK_SIZE
	.align		4
.L_3:
        /*0018*/ 	.byte	0x04, 0x12
        /*001a*/ 	.short	(.L_5 - .L_4)
	.align		4
.L_4:
        /*001c*/ 	.word	index@(diagm_kernel)
        /*0020*/ 	.word	0x00000000
.L_5:


//--------------------- .nv.compat                --------------------------
	.section	.nv.compat,"",@"SHT_CUDA_COMPAT_INFO"
	.align	4
        /*0000*/ 	.byte	0x02, 0x09, 0x00, 0x00, 0x02, 0x02, 0x01, 0x00, 0x02, 0x05, 0x05, 0x00, 0x03, 0x07, 0x01, 0x01
        /*0010*/ 	.byte	0x02, 0x03, 0x00, 0x00, 0x02, 0x06, 0x01, 0x00, 0x04, 0x0b, 0x08, 0x00, 0x09, 0x00, 0x00, 0x00
        /*0020*/ 	.byte	0x00, 0x00, 0x00, 0x00


//--------------------- .nv.info.diagm_kernel     --------------------------
	.section	.nv.info.diagm_kernel,"",@"SHT_CUDA_INFO"
	.sectionflags	@""
	.align	4


	//----- nvinfo : EIATTR_CUDA_API_VERSION
	.align		4
        /*0000*/ 	.byte	0x04, 0x37
        /*0002*/ 	.short	(.L_7 - .L_6)
.L_6:
        /*0004*/ 	.word	0x00000082


	//----- nvinfo : EIATTR_KPARAM_INFO
	.align		4
.L_7:
        /*0008*/ 	.byte	0x04, 0x17
        /*000a*/ 	.short	(.L_9 - .L_8)
.L_8:
        /*000c*/ 	.word	0x00000000
        /*0010*/ 	.short	0x0002
        /*0012*/ 	.short	0x0010
        /*0014*/ 	.byte	0x00, 0xf5, 0x21, 0x00


	//----- nvinfo : EIATTR_KPARAM_INFO
	.align		4
.L_9:
        /*0018*/ 	.byte	0x04, 0x17
        /*001a*/ 	.short	(.L_11 - .L_10)
.L_10:
        /*001c*/ 	.word	0x00000000
        /*0020*/ 	.short	0x0001
        /*0022*/ 	.short	0x0008
        /*0024*/ 	.byte	0x00, 0xf5, 0x21, 0x00


	//----- nvinfo : EIATTR_KPARAM_INFO
	.align		4
.L_11:
        /*0028*/ 	.byte	0x04, 0x17
        /*002a*/ 	.short	(.L_13 - .L_12)
.L_12:
        /*002c*/ 	.word	0x00000000
        /*0030*/ 	.short	0x0000
        /*0032*/ 	.short	0x0000
        /*0034*/ 	.byte	0x00, 0xf0, 0x11, 0x00


	//----- nvinfo : EIATTR_SPARSE_MMA_MASK
	.align		4
.L_13:
        /*0038*/ 	.byte	0x03, 0x50
        /*003a*/ 	.short	0x0000


	//----- nvinfo : EIATTR_MAXREG_COUNT
	.align		4
        /*003c*/ 	.byte	0x03, 0x1b
        /*003e*/ 	.short	0x00ff


	//----- nvinfo : EIATTR_MERCURY_ISA_VERSION
	.align		4
        /*0040*/ 	.byte	0x03, 0x5f
        /*0042*/ 	.short	0x0101


	//----- nvinfo : EIATTR_VRC_CTA_INIT_COUNT
	.align		4
        /*0044*/ 	.byte	0x02, 0x4a
	.zero		1
	.zero		1


	//----- nvinfo : EIATTR_EXIT_INSTR_OFFSETS
	.align		4
        /*0048*/ 	.byte	0x04, 0x1c
        /*004a*/ 	.short	(.L_15 - .L_14)


	//   ....[0]....
.L_14:
        /*004c*/ 	.word	0x00000070


	//   ....[1]....
        /*0050*/ 	.word	0x00000100


	//----- nvinfo : EIATTR_CBANK_PARAM_SIZE
	.align		4
.L_15:
        /*0054*/ 	.byte	0x03, 0x19
        /*0056*/ 	.short	0x0018


	//----- nvinfo : EIATTR_PARAM_CBANK
	.align		4
        /*0058*/ 	.byte	0x04, 0x0a
        /*005a*/ 	.short	(.L_17 - .L_16)
	.align		4
.L_16:
        /*005c*/ 	.word	index@(.nv.constant0.diagm_kernel)
        /*0060*/ 	.short	0x0380
        /*0062*/ 	.short	0x0018


	//----- nvinfo : EIATTR_SW_WAR
	.align		4
.L_17:
        /*0064*/ 	.byte	0x04, 0x36
        /*0066*/ 	.short	(.L_19 - .L_18)
.L_18:
        /*0068*/ 	.word	0x00000008
.L_19:


//--------------------- .nv.callgraph             --------------------------
	.section	.nv.callgraph,"",@"SHT_CUDA_CALLGRAPH"
	.align	4
	.sectionentsize	8
	.align		4
        /*0000*/ 	.word	0x00000000
	.align		4
        /*0004*/ 	.word	0xffffffff
	.align		4
        /*0008*/ 	.word	0x00000000
	.align		4
        /*000c*/ 	.word	0xfffffffe
	.align		4
        /*0010*/ 	.word	0x00000000
	.align		4
        /*0014*/ 	.word	0xfffffffd
	.align		4
        /*0018*/ 	.word	0x00000000
	.align		4
        /*001c*/ 	.word	0xfffffffc


//--------------------- .text.diagm_kernel        --------------------------
	.section	.text.diagm_kernel,"ax",@progbits
	.align	128
        .global         diagm_kernel
        .type           diagm_kernel,@function
        .size           diagm_kernel,(.L_x_1 - diagm_kernel)
        .other          diagm_kernel,@"STO_CUDA_ENTRY STV_DEFAULT"
diagm_kernel:
.text.diagm_kernel:
[----:B------:R-:W-:Y:S01]  /*0000*/  LDC R1, c[0x0][0x37c] ;  /* 0x0000df00ff017b82 */ /* 0x000fe20000000800 */
[----:B------:R-:W0:Y:S07]  /*0010*/  S2R R7, SR_TID.X ;  /* 0x0000000000077919 */ /* 0x000e2e0000002100 */
[----:B------:R-:W0:Y:S01]  /*0020*/  S2UR UR4, SR_CTAID.X ;  /* 0x00000000000479c3 */ /* 0x000e220000002500 */
[----:B------:R-:W1:Y:S07]  /*0030*/  LDCU UR6, c[0x0][0x380] ;  /* 0x00007000ff0677ac */ /* 0x000e6e0008000800 */
[----:B------:R-:W0:Y:S02]  /*0040*/  LDC R0, c[0x0][0x360] ;  /* 0x0000d800ff007b82 */ /* 0x000e240000000800 */
[----:B0-----:R-:W-:-:S05]  /*0050*/  IMAD R7, R0, UR4, R7 ;  /* 0x0000000400077c24 */ /* 0x001fca000f8e0207 */
[----:B-1----:R-:W-:-:S13]  /*0060*/  ISETP.GE.AND P0, PT, R7, UR6, PT ;  /* 0x0000000607007c0c */ /* 0x002fda000bf06270 */
[----:B------:R-:W-:Y:S05]  /*0070*/  @P0 EXIT ;  /* 0x000000000000094d */ /* 0x000fea0003800000 */
[----:B------:R-:W0:Y:S01]  /*0080*/  LDC.64 R2, c[0x0][0x388] ;  /* 0x0000e200ff027b82 */ /* 0x000e220000000a00 */
[----:B------:R-:W1:Y:S07]  /*0090*/  LDCU.64 UR4, c[0x0][0x358] ;  /* 0x00006b00ff0477ac */ /* 0x000e6e0008000a00 */
[----:B------:R-:W2:Y:S01]  /*00a0*/  LDC.64 R4, c[0x0][0x390] ;  /* 0x0000e400ff047b82 */ /* 0x000ea20000000a00 */
[----:B0-----:R-:W-:-:S06]  /*00b0*/  IMAD.WIDE R2, R7, 0x8, R2 ;  /* 0x0000000807027825 */ /* 0x001fcc00078e0202 */
[----:B-1----:R-:W3:Y:S01]  /*00c0*/  LDG.E.64 R2, desc[UR4][R2.64] ;  /* 0x0000000402027981 */ /* 0x002ee2000c1e1b00 */
[----:B------:R-:W-:-:S04]  /*00d0*/  IMAD R7, R7, UR6, R7 ;  /* 0x0000000607077c24 */ /* 0x000fc8000f8e0207 */
[----:B--2---:R-:W-:-:S05]  /*00e0*/  IMAD.WIDE R4, R7, 0x8, R4 ;  /* 0x0000000807047825 */ /* 0x004fca00078e0204 */
[----:B---3--:R-:W-:Y:S01]  /*00f0*/  STG.E.64 desc[UR4][R4.64], R2 ;  /* 0x0000000204007986 */ /* 0x008fe2000c101b04 */
[----:B------:R-:W-:Y:S05]  /*0100*/  EXIT ;  /* 0x000000000000794d */ /* 0x000fea0003800000 */
.L_x_0:
[----:B------:R-:W-:-:S00]  /*0110*/  BRA `(.L_x_0) ;  /* 0xfffffffc00fc7947 */ /* 0x000fc0000383ffff */
[----:B------:R-:W-:-:S00]  /*0120*/  NOP ;  /* 0x0000000000007918 */ /* 0x000fc00000000000 */
        /* <DEDUP_REMOVED lines=13> */
.L_x_1:


//--------------------- .nv.shared.reserved.0     --------------------------
	.section	.nv.shared.reserved.0,"aw",@nobits
	.weak		__nv_reservedSMEM_offset_0_alias
	.size		__nv_reservedSMEM_offset_0_alias, 0, 64
	.other		__nv_reservedSMEM_offset_0_alias,@"STO_CUDA_RESERVED_SHARED STV_DEFAULT"
__nv_reservedSMEM_offset_0_alias:
	.zero		0
	.zero		64


//--------------------- .nv.constant0.diagm_kernel --------------------------
	.section	.nv.constant0.diagm_kernel,"a",@progbits
	.sectionflags	@""
	.align	4
.nv.constant0.diagm_kernel:
	.zero		920


//--------------------- SYMBOLS --------------------------

	.type		.nv.reservedSmem.offset0,@object
	.size		.nv.reservedSmem.offset0,0x4
